	.headerflags	@"EF_CUDA_TEXMODE_UNIFIED EF_CUDA_64BIT_ADDRESS EF_CUDA_ACCELERATORS EF_CUDA_SM90 EF_CUDA_VIRTUAL_SM(EF_CUDA_SM90)"
	.elftype	@"ET_EXEC"


//--------------------- .nv.info                  --------------------------
	.section	.nv.info,"",@"SHT_CUDA_INFO"
	.align	4


	//----- nvinfo : EIATTR_REGCOUNT
	.align		4
        /*0000*/ 	.byte	0x04, 0x2f
        /*0002*/ 	.short	(.L_1 - .L_0)
	.align		4
.L_0:
        /*0004*/ 	.word	index@(triton_poi_fused_4)
        /*0008*/ 	.word	0x0000001c


	//----- nvinfo : EIATTR_MIN_STACK_SIZE
	.align		4
.L_1:
        /*000c*/ 	.byte	0x04, 0x12
        /*000e*/ 	.short	(.L_3 - .L_2)
	.align		4
.L_2:
        /*0010*/ 	.word	index@(triton_poi_fused_4)
        /*0014*/ 	.word	0x00000000


	//----- nvinfo : EIATTR_FRAME_SIZE
	.align		4
.L_3:
        /*0018*/ 	.byte	0x04, 0x11
        /*001a*/ 	.short	(.L_5 - .L_4)
	.align		4
.L_4:
        /*001c*/ 	.word	index@(triton_poi_fused_4)
        /*0020*/ 	.word	0x00000000


	//----- nvinfo : EIATTR_MIN_STACK_SIZE
	.align		4
.L_5:
        /*0024*/ 	.byte	0x04, 0x12
        /*0026*/ 	.short	(.L_7 - .L_6)
	.align		4
.L_6:
        /*0028*/ 	.word	index@(triton_poi_fused_4)
        /*002c*/ 	.word	0x00000000
.L_7:


//--------------------- .nv.info.triton_poi_fused_4 --------------------------
	.section	.nv.info.triton_poi_fused_4,"",@"SHT_CUDA_INFO"
	.sectionflags	@""
	.align	4


	//----- nvinfo : EIATTR_CUDA_API_VERSION
	.align		4
        /*0000*/ 	.byte	0x04, 0x37
        /*0002*/ 	.short	(.L_9 - .L_8)
.L_8:
        /*0004*/ 	.word	0x0000007c


	//----- nvinfo : EIATTR_KPARAM_INFO
	.align		4
.L_9:
        /*0008*/ 	.byte	0x04, 0x17
        /*000a*/ 	.short	(.L_11 - .L_10)
.L_10:
        /*000c*/ 	.word	0x00000000
        /*0010*/ 	.short	0x0003
        /*0012*/ 	.short	0x0014
        /*0014*/ 	.byte	0x00, 0xf0, 0x11, 0x00


	//----- nvinfo : EIATTR_KPARAM_INFO
	.align		4
.L_11:
        /*0018*/ 	.byte	0x04, 0x17
        /*001a*/ 	.short	(.L_13 - .L_12)
.L_12:
        /*001c*/ 	.word	0x00000000
        /*0020*/ 	.short	0x0002
        /*0022*/ 	.short	0x0010
        /*0024*/ 	.byte	0x00, 0xf0, 0x11, 0x00


	//----- nvinfo : EIATTR_KPARAM_INFO
	.align		4
.L_13:
        /*0028*/ 	.byte	0x04, 0x17
        /*002a*/ 	.short	(.L_15 - .L_14)
.L_14:
        /*002c*/ 	.word	0x00000000
        /*0030*/ 	.short	0x0001
        /*0032*/ 	.short	0x0008
        /*0034*/ 	.byte	0x00, 0xf4, 0x21, 0x00


	//----- nvinfo : EIATTR_KPARAM_INFO
	.align		4
.L_15:
        /*0038*/ 	.byte	0x04, 0x17
        /*003a*/ 	.short	(.L_17 - .L_16)
.L_16:
        /*003c*/ 	.word	0x00000000
        /*0040*/ 	.short	0x0000
        /*0042*/ 	.short	0x0000
        /*0044*/ 	.byte	0x00, 0xf4, 0x21, 0x00


	//----- nvinfo : EIATTR_SPARSE_MMA_MASK
	.align		4
.L_17:
        /*0048*/ 	.byte	0x03, 0x50
        /*004a*/ 	.short	0x0000


	//----- nvinfo : EIATTR_MAXREG_COUNT
	.align		4
        /*004c*/ 	.byte	0x03, 0x1b
        /*004e*/ 	.short	0x00ff


	//----- nvinfo : EIATTR_EXIT_INSTR_OFFSETS
	.align		4
        /*0050*/ 	.byte	0x04, 0x1c
        /*0052*/ 	.short	(.L_19 - .L_18)


	//   ....[0]....
.L_18:
        /*0054*/ 	.word	0x000006d0


	//   ....[1]....
        /*0058*/ 	.word	0x00000720


	//----- nvinfo : EIATTR_REQNTID
	.align		4
.L_19:
        /*005c*/ 	.byte	0x04, 0x10
        /*005e*/ 	.short	(.L_21 - .L_20)
.L_20:
        /*0060*/ 	.word	0x00000080
        /*0064*/ 	.word	0x00000001
        /*0068*/ 	.word	0x00000001


	//----- nvinfo : EIATTR_CBANK_PARAM_SIZE
	.align		4
.L_21:
        /*006c*/ 	.byte	0x03, 0x19
        /*006e*/ 	.short	0x0018


	//----- nvinfo : EIATTR_PARAM_CBANK
	.align		4
        /*0070*/ 	.byte	0x04, 0x0a
        /*0072*/ 	.short	(.L_23 - .L_22)
	.align		4
.L_22:
        /*0074*/ 	.word	index@(.nv.constant0.triton_poi_fused_4)
        /*0078*/ 	.short	0x0210
        /*007a*/ 	.short	0x0018


	//----- nvinfo : EIATTR_SW_WAR
	.align		4
.L_23:
        /*007c*/ 	.byte	0x04, 0x36
        /*007e*/ 	.short	(.L_25 - .L_24)
.L_24:
        /*0080*/ 	.word	0x00000008
.L_25:


//--------------------- .nv.callgraph             --------------------------
	.section	.nv.callgraph,"",@"SHT_CUDA_CALLGRAPH"
	.align	4
	.sectionentsize	8
	.align		4
        /*0000*/ 	.word	0x00000000
	.align		4
        /*0004*/ 	.word	0xffffffff
	.align		4
        /*0008*/ 	.word	0x00000000
	.align		4
        /*000c*/ 	.word	0xfffffffe
	.align		4
        /*0010*/ 	.word	0x00000000
	.align		4
        /*0014*/ 	.word	0xfffffffd
	.align		4
        /*0018*/ 	.word	0x00000000
	.align		4
        /*001c*/ 	.word	0xfffffffc


//--------------------- .text.triton_poi_fused_4  --------------------------
	.section	.text.triton_poi_fused_4,"ax",@progbits
	.sectionflags	@"SHF_BARRIERS=1"
	.align	128
        .global         triton_poi_fused_4
        .type           triton_poi_fused_4,@function
        .size           triton_poi_fused_4,(.L_x_1 - triton_poi_fused_4)
        .other          triton_poi_fused_4,@"STO_CUDA_ENTRY STV_DEFAULT"
triton_poi_fused_4:
.text.triton_poi_fused_4:
[----:B------:R-:W0:Y:S01]  /*0000*/  LDC R1, c[0x0][0x28] ;  /* 0x00000a00ff017b82 */ /* 0x000e220000000800 */
[----:B------:R-:W1:Y:S07]  /*0010*/  S2R R14, SR_CTAID.Z ;  /* 0x00000000000e7919 */ /* 0x000e6e0000002700 */
[----:B------:R-:W1:Y:S01]  /*0020*/  S2UR UR4, SR_CTAID.Y ;  /* 0x00000000000479c3 */ /* 0x000e620000002600 */
[----:B------:R-:W-:Y:S01]  /*0030*/  CS2R R18, SRZ ;  /* 0x0000000000127805 */ /* 0x000fe2000001ff00 */
[----:B------:R-:W-:Y:S01]  /*0040*/  ULDC.64 UR6, c[0x0][0x208] ;  /* 0x0000820000067ab9 */ /* 0x000fe20000000a00 */
[----:B------:R-:W2:Y:S01]  /*0050*/  S2R R15, SR_TID.X ;  /* 0x00000000000f7919 */ /* 0x000ea20000002100 */
[----:B------:R-:W3:Y:S04]  /*0060*/  S2R R0, SR_CTAID.X ;  /* 0x0000000000007919 */ /* 0x000ee80000002500 */
[----:B------:R-:W1:Y:S08]  /*0070*/  LDC R3, c[0x0][0x10] ;  /* 0x00000400ff037b82 */ /* 0x000e700000000800 */
[----:B------:R-:W4:Y:S01]  /*0080*/  LDC.64 R16, c[0x0][0x210] ;  /* 0x00008400ff107b82 */ /* 0x000f220000000a00 */
[----:B-1----:R-:W-:Y:S01]  /*0090*/  IMAD R14, R14, R3, UR4 ;  /* 0x000000040e0e7e24 */ /* 0x002fe2000f8e0203 */
[----:B--2---:R-:W-:-:S03]  /*00a0*/  SHF.R.U32.HI R5, RZ, 0x5, R15 ;  /* 0x00000005ff057819 */ /* 0x004fc6000001160f */
[----:B------:R-:W-:Y:S02]  /*00b0*/  IMAD.SHL.U32 R14, R14, 0x20, RZ ;  /* 0x000000200e0e7824 */ /* 0x000fe400078e00ff */
[----:B---3--:R-:W-:Y:S01]  /*00c0*/  IMAD.SHL.U32 R0, R0, 0x20, RZ ;  /* 0x0000002000007824 */ /* 0x008fe200078e00ff */
[----:B------:R-:W-:-:S04]  /*00d0*/  SGXT.U32 R5, R5, 0x2 ;  /* 0x000000020505781a */ /* 0x000fc80000000000 */
[----:B------:R-:W-:Y:S02]  /*00e0*/  LOP3.LUT R3, R0, 0x1f, R15, 0xf8, !PT ;  /* 0x0000001f00037812 */ /* 0x000fe400078ef80f */
[----:B------:R-:W-:Y:S02]  /*00f0*/  LOP3.LUT R2, R14, R5, RZ, 0xfc, !PT ;  /* 0x000000050e027212 */ /* 0x000fe400078efcff */
[----:B------:R-:W-:Y:S02]  /*0100*/  ISETP.GE.AND P0, PT, R3, 0x19, PT ;  /* 0x000000190300780c */ /* 0x000fe40003f06270 */
[----:B------:R-:W-:Y:S01]  /*0110*/  LOP3.LUT R4, R14, 0x4, R5, 0xfe, !PT ;  /* 0x000000040e047812 */ /* 0x000fe200078efe05 */
[C---:B------:R-:W-:Y:S01]  /*0120*/  IMAD R7, R2.reuse, 0x19, R3 ;  /* 0x0000001902077824 */ /* 0x040fe200078e0203 */
[----:B------:R-:W-:Y:S02]  /*0130*/  ISETP.LT.AND P1, PT, R2, 0x24000, !P0 ;  /* 0x000240000200780c */ /* 0x000fe40004721270 */
[----:B------:R-:W-:Y:S01]  /*0140*/  ISETP.LT.AND P2, PT, R4, 0x24000, !P0 ;  /* 0x000240000400780c */ /* 0x000fe20004741270 */
[----:B------:R-:W-:Y:S01]  /*0150*/  VIADD R3, R7, 0x64 ;  /* 0x0000006407037836 */ /* 0x000fe20000000000 */
[----:B------:R-:W-:-:S02]  /*0160*/  LOP3.LUT R2, R14, 0x8, R5, 0xfe, !PT ;  /* 0x000000080e027812 */ /* 0x000fc400078efe05 */
[----:B------:R-:W-:Y:S02]  /*0170*/  LOP3.LUT R4, R14, 0xc, R5, 0xfe, !PT ;  /* 0x0000000c0e047812 */ /* 0x000fe400078efe05 */
[----:B------:R-:W-:Y:S02]  /*0180*/  LOP3.LUT R6, R14, 0x10, R5, 0xfe, !PT ;  /* 0x000000100e067812 */ /* 0x000fe400078efe05 */
[----:B------:R-:W-:Y:S01]  /*0190*/  ISETP.LT.AND P6, PT, R2, 0x24000, !P0 ;  /* 0x000240000200780c */ /* 0x000fe200047c1270 */
[----:B----4-:R-:W-:Y:S01]  /*01a0*/  IMAD.WIDE R2, R3, 0x4, R16 ;  /* 0x0000000403027825 */ /* 0x010fe200078e0210 */
[----:B------:R-:W-:Y:S02]  /*01b0*/  ISETP.LT.AND P5, PT, R4, 0x24000, !P0 ;  /* 0x000240000400780c */ /* 0x000fe400047a1270 */
[----:B------:R-:W-:Y:S02]  /*01c0*/  ISETP.LT.AND P4, PT, R6, 0x24000, !P0 ;  /* 0x000240000600780c */ /* 0x000fe40004781270 */
[----:B------:R-:W-:Y:S01]  /*01d0*/  LOP3.LUT R4, R14, 0x14, R5, 0xfe, !PT ;  /* 0x000000140e047812 */ /* 0x000fe200078efe05 */
[----:B------:R1:W2:Y:S01]  /*01e0*/  @P2 LDG.E.EL R18, desc[UR6][R2.64] ;  /* 0x0000000602122981 */ /* 0x0002a2000c2e1900 */
[----:B------:R-:W-:-:S02]  /*01f0*/  LOP3.LUT R6, R14, 0x18, R5, 0xfe, !PT ;  /* 0x000000180e067812 */ /* 0x000fc400078efe05 */
[----:B------:R-:W-:Y:S02]  /*0200*/  LOP3.LUT R5, R14, 0x1c, R5, 0xfe, !PT ;  /* 0x0000001c0e057812 */ /* 0x000fe400078efe05 */
[----:B------:R-:W-:Y:S02]  /*0210*/  ISETP.LT.AND P3, PT, R4, 0x24000, !P0 ;  /* 0x000240000400780c */ /* 0x000fe40004761270 */
[----:B------:R-:W-:Y:S02]  /*0220*/  ISETP.LT.AND P2, PT, R6, 0x24000, !P0 ;  /* 0x000240000600780c */ /* 0x000fe40004741270 */
[----:B------:R-:W-:Y:S01]  /*0230*/  ISETP.LT.AND P0, PT, R5, 0x24000, !P0 ;  /* 0x000240000500780c */ /* 0x000fe20004701270 */
[C---:B------:R-:W-:Y:S02]  /*0240*/  VIADD R5, R7.reuse, 0x1f4 ;  /* 0x000001f407057836 */ /* 0x040fe40000000000 */
[C---:B------:R-:W-:Y:S02]  /*0250*/  VIADD R13, R7.reuse, 0xc8 ;  /* 0x000000c8070d7836 */ /* 0x040fe40000000000 */
[----:B------:R-:W-:-:S02]  /*0260*/  VIADD R11, R7, 0x12c ;  /* 0x0000012c070b7836 */ /* 0x000fc40000000000 */
[C---:B------:R-:W-:Y:S02]  /*0270*/  VIADD R9, R7.reuse, 0x190 ;  /* 0x0000019007097836 */ /* 0x040fe40000000000 */
[C---:B------:R-:W-:Y:S02]  /*0280*/  VIADD R21, R7.reuse, 0x258 ;  /* 0x0000025807157836 */ /* 0x040fe40000000000 */
[----:B------:R-:W-:Y:S02]  /*0290*/  VIADD R23, R7, 0x2bc ;  /* 0x000002bc07177836 */ /* 0x000fe40000000000 */
[----:B-1----:R-:W-:Y:S01]  /*02a0*/  IMAD.WIDE R2, R5, 0x4, R16 ;  /* 0x0000000405027825 */ /* 0x002fe200078e0210 */
[----:B------:R-:W-:-:S03]  /*02b0*/  CS2R R24, SRZ ;  /* 0x0000000000187805 */ /* 0x000fc6000001ff00 */
[----:B------:R-:W-:-:S04]  /*02c0*/  IMAD.WIDE R6, R7, 0x4, R16 ;  /* 0x0000000407067825 */ /* 0x000fc800078e0210 */
[--C-:B------:R-:W-:Y:S01]  /*02d0*/  IMAD.WIDE R12, R13, 0x4, R16.reuse ;  /* 0x000000040d0c7825 */ /* 0x100fe200078e0210 */
[----:B------:R-:W3:Y:S03]  /*02e0*/  @P1 LDG.E.EL R24, desc[UR6][R6.64] ;  /* 0x0000000606181981 */ /* 0x000ee6000c2e1900 */
[--C-:B------:R-:W-:Y:S01]  /*02f0*/  IMAD.WIDE R10, R11, 0x4, R16.reuse ;  /* 0x000000040b0a7825 */ /* 0x100fe200078e0210 */
[----:B------:R1:W4:Y:S03]  /*0300*/  @P6 LDG.E.EL R19, desc[UR6][R12.64] ;  /* 0x000000060c136981 */ /* 0x000326000c2e1900 */
[----:B------:R-:W-:-:S04]  /*0310*/  IMAD.WIDE R8, R9, 0x4, R16 ;  /* 0x0000000409087825 */ /* 0x000fc800078e0210 */
[----:B------:R-:W-:Y:S01]  /*0320*/  IMAD.WIDE R4, R21, 0x4, R16 ;  /* 0x0000000415047825 */ /* 0x000fe200078e0210 */
[----:B------:R-:W-:-:S03]  /*0330*/  CS2R R20, SRZ ;  /* 0x0000000000147805 */ /* 0x000fc6000001ff00 */
[----:B------:R-:W-:Y:S01]  /*0340*/  IMAD.WIDE R16, R23, 0x4, R16 ;  /* 0x0000000417107825 */ /* 0x000fe200078e0210 */
[----:B------:R-:W-:Y:S02]  /*0350*/  CS2R R22, SRZ ;  /* 0x0000000000167805 */ /* 0x000fe4000001ff00 */
[----:B------:R5:W4:Y:S04]  /*0360*/  @P5 LDG.E.EL R20, desc[UR6][R10.64] ;  /* 0x000000060a145981 */ /* 0x000b28000c2e1900 */
[----:B------:R1:W4:Y:S04]  /*0370*/  @P4 LDG.E.EL R21, desc[UR6][R8.64] ;  /* 0x0000000608154981 */ /* 0x000328000c2e1900 */
[----:B------:R5:W4:Y:S04]  /*0380*/  @P3 LDG.E.EL R22, desc[UR6][R2.64] ;  /* 0x0000000602163981 */ /* 0x000b28000c2e1900 */
[----:B------:R5:W4:Y:S04]  /*0390*/  @P2 LDG.E.EL R23, desc[UR6][R4.64] ;  /* 0x0000000604172981 */ /* 0x000b28000c2e1900 */
[----:B------:R-:W4:Y:S01]  /*03a0*/  @P0 LDG.E.EL R25, desc[UR6][R16.64] ;  /* 0x0000000610190981 */ /* 0x000f22000c2e1900 */
[----:B-1----:R-:W5:Y:S01]  /*03b0*/  S2R R12, SR_TID.X ;  /* 0x00000000000c7919 */ /* 0x002f620000002100 */
[----:B------:R-:W1:Y:S01]  /*03c0*/  S2UR UR5, SR_CgaCtaId ;  /* 0x00000000000579c3 */ /* 0x000e620000008800 */
[----:B------:R-:W-:Y:S01]  /*03d0*/  UMOV UR4, 0x400 ;  /* 0x0000040000047882 */ /* 0x000fe20000000000 */
[----:B-----5:R-:W-:Y:S01]  /*03e0*/  IMAD.SHL.U32 R10, R12, 0x20, RZ ;  /* 0x000000200c0a7824 */ /* 0x020fe200078e00ff */
[----:B------:R-:W-:-:S04]  /*03f0*/  SHF.R.U32.HI R11, RZ, 0x5, R12 ;  /* 0x00000005ff0b7819 */ /* 0x000fc8000001160c */
[----:B0-----:R-:W-:Y:S02]  /*0400*/  SGXT.U32 R9, R11, 0x2 ;  /* 0x000000020b09781a */ /* 0x001fe40000000000 */
[----:B------:R-:W-:Y:S01]  /*0410*/  LOP3.LUT R10, R10, 0x3e0, RZ, 0xc0, !PT ;  /* 0x000003e00a0a7812 */ /* 0x000fe200078ec0ff */
[----:B-1----:R-:W-:-:S03]  /*0420*/  UPRMT UR4, UR5, 0x654, UR4 ;  /* 0x0000065405047896 */ /* 0x002fc60008000004 */
[----:B------:R-:W-:Y:S01]  /*0430*/  LOP3.LUT R3, R10, R9, RZ, 0xfc, !PT ;  /* 0x000000090a037212 */ /* 0x000fe200078efcff */
[----:B------:R-:W-:-:S03]  /*0440*/  IMAD.SHL.U32 R8, R12, 0x4, RZ ;  /* 0x000000040c087824 */ /* 0x000fc600078e00ff */
[----:B------:R-:W-:Y:S02]  /*0450*/  LEA.HI R3, R10, R3, RZ, 0x1d ;  /* 0x000000030a037211 */ /* 0x000fe400078fe8ff */
[----:B------:R-:W-:Y:S02]  /*0460*/  SHF.R.U32.HI R2, RZ, 0x1, R12 ;  /* 0x00000001ff027819 */ /* 0x000fe4000001160c */
[----:B------:R-:W-:Y:S02]  /*0470*/  LEA R12, R3, UR4, 0x2 ;  /* 0x00000004030c7c11 */ /* 0x000fe4000f8e10ff */
[----:B------:R-:W-:Y:S02]  /*0480*/  LOP3.LUT R8, R8, 0x1fc, RZ, 0xc0, !PT ;  /* 0x000001fc08087812 */ /* 0x000fe400078ec0ff */
[----:B------:R-:W-:-:S05]  /*0490*/  LOP3.LUT R3, R2, 0x3c, RZ, 0xc0, !PT ;  /* 0x0000003c02037812 */ /* 0x000fca00078ec0ff */
[----:B------:R-:W-:-:S05]  /*04a0*/  IMAD.IADD R3, R8, 0x1, R3 ;  /* 0x0000000108037824 */ /* 0x000fca00078e0203 */
[----:B------:R-:W-:Y:S01]  /*04b0*/  LEA R4, R3, UR4, 0x2 ;  /* 0x0000000403047c11 */ /* 0x000fe2000f8e10ff */
[----:B------:R-:W-:-:S05]  /*04c0*/  IMAD.SHL.U32 R3, R15, 0x4, RZ ;  /* 0x000000040f037824 */ /* 0x000fca00078e00ff */
[----:B------:R-:W-:Y:S02]  /*04d0*/  LOP3.LUT R14, R14, 0x1c, R3, 0xf8, !PT ;  /* 0x0000001c0e0e7812 */ /* 0x000fe400078ef803 */
[----:B------:R-:W0:Y:S03]  /*04e0*/  LDC.64 R2, c[0x0][0x218] ;  /* 0x00008600ff027b82 */ /* 0x000e260000000a00 */
[----:B------:R-:W-:Y:S01]  /*04f0*/  IMAD.HI R9, R14, 0x2aaaaaab, RZ ;  /* 0x2aaaaaab0e097827 */ /* 0x000fe200078e02ff */
[----:B------:R-:W-:-:S04]  /*0500*/  SHF.R.U32.HI R15, RZ, 0x3, R15 ;  /* 0x00000003ff0f7819 */ /* 0x000fc8000001160f */
[----:B------:R-:W-:-:S04]  /*0510*/  SHF.R.U32.HI R10, RZ, 0x1f, R9 ;  /* 0x0000001fff0a7819 */ /* 0x000fc80000011609 */
[----:B------:R-:W-:Y:S02]  /*0520*/  LEA.HI.SX32 R11, R9, R10, 0x1a ;  /* 0x0000000a090b7211 */ /* 0x000fe400078fd2ff */
[----:B------:R-:W-:Y:S02]  /*0530*/  SGXT.U32 R9, R15, 0x4 ;  /* 0x000000040f09781a */ /* 0x000fe40000000000 */
[----:B------:R-:W-:Y:S02]  /*0540*/  LOP3.LUT R10, R8, 0x200, RZ, 0xfc, !PT ;  /* 0x00000200080a7812 */ /* 0x000fe400078efcff */
[----:B------:R-:W-:Y:S01]  /*0550*/  LOP3.LUT R9, R0, R9, RZ, 0xfc, !PT ;  /* 0x0000000900097212 */ /* 0x000fe200078efcff */
[C---:B------:R-:W-:Y:S01]  /*0560*/  IMAD R0, R11.reuse, -0x180, R14 ;  /* 0xfffffe800b007824 */ /* 0x040fe200078e020e */
[----:B------:R-:W-:Y:S02]  /*0570*/  ISETP.GE.AND P0, PT, R14, 0x24000, PT ;  /* 0x000240000e00780c */ /* 0x000fe40003f06270 */
[----:B------:R-:W-:Y:S01]  /*0580*/  SHF.R.U32.HI R10, RZ, 0x3, R10 ;  /* 0x00000003ff0a7819 */ /* 0x000fe2000001160a */
[----:B------:R-:W-:Y:S01]  /*0590*/  IMAD R0, R11, 0x2580, R0 ;  /* 0x000025800b007824 */ /* 0x000fe200078e0200 */
[----:B------:R-:W-:-:S02]  /*05a0*/  ISETP.LT.AND P1, PT, R9, 0x19, !P0 ;  /* 0x000000190900780c */ /* 0x000fc40004721270 */
[----:B------:R-:W-:Y:S01]  /*05b0*/  LOP3.LUT R13, R10, 0x7c, RZ, 0xc0, !PT ;  /* 0x0000007c0a0d7812 */ /* 0x000fe200078ec0ff */
[----:B------:R-:W-:-:S04]  /*05c0*/  IMAD R11, R9, 0x180, R0 ;  /* 0x00000180090b7824 */ /* 0x000fc800078e0200 */
[----:B------:R-:W-:-:S05]  /*05d0*/  IMAD.IADD R13, R8, 0x1, R13 ;  /* 0x00000001080d7824 */ /* 0x000fca00078e020d */
[----:B------:R-:W-:Y:S01]  /*05e0*/  LEA R13, R13, UR4, 0x2 ;  /* 0x000000040d0d7c11 */ /* 0x000fe2000f8e10ff */
[----:B--2---:R-:W-:Y:S04]  /*05f0*/  STS [R12+0x10], R18 ;  /* 0x000010120c007388 */ /* 0x004fe80000000800 */
[----:B---3--:R-:W-:Y:S04]  /*0600*/  STS [R12], R24 ;  /* 0x000000180c007388 */ /* 0x008fe80000000800 */
[----:B----4-:R-:W-:Y:S04]  /*0610*/  STS [R12+0x20], R19 ;  /* 0x000020130c007388 */ /* 0x010fe80000000800 */
[----:B------:R-:W-:Y:S04]  /*0620*/  STS [R12+0x30], R20 ;  /* 0x000030140c007388 */ /* 0x000fe80000000800 */
[----:B------:R-:W-:Y:S04]  /*0630*/  STS [R12+0x40], R21 ;  /* 0x000040150c007388 */ /* 0x000fe80000000800 */
[----:B------:R-:W-:Y:S04]  /*0640*/  STS [R12+0x50], R22 ;  /* 0x000050160c007388 */ /* 0x000fe80000000800 */
[----:B------:R-:W-:Y:S04]  /*0650*/  STS [R12+0x60], R23 ;  /* 0x000060170c007388 */ /* 0x000fe80000000800 */
[----:B------:R1:W-:Y:S01]  /*0660*/  STS [R12+0x70], R25 ;  /* 0x000070190c007388 */ /* 0x0003e20000000800 */
[----:B------:R-:W-:Y:S06]  /*0670*/  BAR.SYNC.DEFER_BLOCKING 0x0 ;  /* 0x0000000000007b1d */ /* 0x000fec0000010000 */
[----:B------:R-:W2:Y:S01]  /*0680*/  LDS.128 R4, [R4] ;  /* 0x0000000004047984 */ /* 0x000ea20000000c00 */
[----:B-1----:R-:W-:-:S04]  /*0690*/  LOP3.LUT R12, R9, 0x10, RZ, 0xfc, !PT ;  /* 0x00000010090c7812 */ /* 0x002fc800078efcff */
[----:B------:R-:W-:Y:S01]  /*06a0*/  ISETP.LT.AND P0, PT, R12, 0x19, !P0 ;  /* 0x000000190c00780c */ /* 0x000fe20004701270 */
[----:B0-----:R-:W-:-:S05]  /*06b0*/  IMAD.WIDE R8, R11, 0x4, R2 ;  /* 0x000000040b087825 */ /* 0x001fca00078e0202 */
[----:B--2---:R0:W-:Y:S07]  /*06c0*/  @P1 STG.E.128 desc[UR6][R8.64], R4 ;  /* 0x0000000408001986 */ /* 0x0041ee000c101d06 */
[----:B0-----:R-:W-:Y:S05]  /*06d0*/  @!P0 EXIT ;  /* 0x000000000000894d */ /* 0x001fea0003800000 */
[----:B------:R-:W0:Y:S01]  /*06e0*/  LDS.128 R12, [R13+0x800] ;  /* 0x000800000d0c7984 */ /* 0x000e220000000c00 */
[----:B------:R-:W-:-:S04]  /*06f0*/  VIADD R11, R11, 0x1800 ;  /* 0x000018000b0b7836 */ /* 0x000fc80000000000 */
[----:B------:R-:W-:-:S05]  /*0700*/  IMAD.WIDE R2, R11, 0x4, R2 ;  /* 0x000000040b027825 */ /* 0x000fca00078e0202 */
[----:B0-----:R-:W-:Y:S01]  /*0710*/  STG.E.128 desc[UR6][R2.64], R12 ;  /* 0x0000000c02007986 */ /* 0x001fe2000c101d06 */
[----:B------:R-:W-:Y:S05]  /*0720*/  EXIT ;  /* 0x000000000000794d */ /* 0x000fea0003800000 */
.L_x_0:
[----:B------:R-:W-:-:S00]  /*0730*/  BRA `(.L_x_0) ;  /* 0xfffffffc00fc7947 */ /* 0x000fc0000383ffff */
[----:B------:R-:W-:-:S00]  /*0740*/  NOP ;  /* 0x0000000000007918 */ /* 0x000fc00000000000 */
        /* <DEDUP_REMOVED lines=11> */
.L_x_1:


//--------------------- .nv.shared.triton_poi_fused_4 --------------------------
	.section	.nv.shared.triton_poi_fused_4,"aw",@nobits
	.sectionflags	@""
	.align	16
	.zero		1024


//--------------------- .nv.constant0.triton_poi_fused_4 --------------------------
	.section	.nv.constant0.triton_poi_fused_4,"a",@progbits
	.sectionflags	@""
	.align	4
.nv.constant0.triton_poi_fused_4:
	.zero		552
